//
// Generated by NVIDIA NVVM Compiler
//
// Compiler Build ID: CL-36424714
// Cuda compilation tools, release 13.0, V13.0.88
// Based on NVVM 20.0.0
//

.version 9.0
.target sm_100
.address_size 64

	// .globl	_Z3addPiS_S_
.extern .func  (.param .b32 func_retval0) vprintf
(
	.param .b64 vprintf_param_0,
	.param .b64 vprintf_param_1
)
;
.global .align 1 .b8 $str[15] = {84, 104, 114, 101, 97, 100, 32, 105, 100, 58, 32, 37, 100, 10};
.global .align 1 .b8 $str$1[13] = {66, 108, 111, 99, 107, 32, 105, 100, 58, 37, 100, 10};

.visible .entry _Z3addPiS_S_(
	.param .u64 .ptr .align 1 _Z3addPiS_S__param_0,
	.param .u64 .ptr .align 1 _Z3addPiS_S__param_1,
	.param .u64 .ptr .align 1 _Z3addPiS_S__param_2
)
{
	.local .align 8 .b8 	__local_depot0[8];
	.reg .b64 	%SP;
	.reg .b64 	%SPL;
	.reg .b32 	%r<10>;
	.reg .b64 	%rd<13>;

	mov.u64 	%SPL, __local_depot0;
	cvta.local.u64 	%SP, %SPL;
	ld.param.u64 	%rd1, [_Z3addPiS_S__param_0];
	ld.param.u64 	%rd2, [_Z3addPiS_S__param_1];
	ld.param.u64 	%rd3, [_Z3addPiS_S__param_2];
	cvta.to.global.u64 	%rd4, %rd3;
	cvta.to.global.u64 	%rd5, %rd2;
	cvta.to.global.u64 	%rd6, %rd1;
	add.u64 	%rd7, %SP, 0;
	add.u64 	%rd8, %SPL, 0;
	ld.global.u32 	%r1, [%rd6];
	ld.global.u32 	%r2, [%rd5];
	add.s32 	%r3, %r2, %r1;
	st.global.u32 	[%rd4], %r3;
	mov.u32 	%r4, %tid.x;
	st.local.u32 	[%rd8], %r4;
	mov.u64 	%rd9, $str;
	cvta.global.u64 	%rd10, %rd9;
	{ // callseq 0, 0
	.param .b64 param0;
	st.param.b64 	[param0], %rd10;
	.param .b64 param1;
	st.param.b64 	[param1], %rd7;
	.param .b32 retval0;
	call.uni (retval0), 
	vprintf, 
	(
	param0, 
	param1
	);
	ld.param.b32 	%r5, [retval0];
	} // callseq 0
	mov.u32 	%r7, %ctaid.x;
	st.local.u32 	[%rd8], %r7;
	mov.u64 	%rd11, $str$1;
	cvta.global.u64 	%rd12, %rd11;
	{ // callseq 1, 0
	.param .b64 param0;
	st.param.b64 	[param0], %rd12;
	.param .b64 param1;
	st.param.b64 	[param1], %rd7;
	.param .b32 retval0;
	call.uni (retval0), 
	vprintf, 
	(
	param0, 
	param1
	);
	ld.param.b32 	%r8, [retval0];
	} // callseq 1
	ret;

}


// ===== COMPILED SASS (sm_100) =====

	.target	sm_100

	.elftype	@"ET_EXEC"


//--------------------- .note.nv.tkinfo           --------------------------
	.section	.note.nv.tkinfo,"",@"SHT_NOTE"
	.sectionflags	@"SHF_NOTE_NV_TKINFO"
	.tkinfo
        /*0018*/ 	.word	0x00000002
        /*0030*/ 	.string	""
        /*0030*/ 	.string	"ptxas"
        /*0030*/ 	.string	"Cuda compilation tools, release 13.0, V13.0.88"
        /*0030*/ 	.string	"Build cuda_13.0.r13.0/compiler.36424714_0"
        /*0030*/ 	.string	"-arch sm_100 -m 64 "



//--------------------- .note.nv.cuinfo           --------------------------
	.section	.note.nv.cuinfo,"",@"SHT_NOTE"
	.sectionflags	@"SHF_NOTE_NV_CUINFO"
        /*0018*/ 	.short	0x0002
        /*001a*/ 	.short	0x0064
        /*001c*/ 	.short	0x0082
	.zero		2


//--------------------- .nv.info                  --------------------------
	.section	.nv.info,"",@"SHT_CUDA_INFO"
	.align	4


	//----- nvinfo : EIATTR_REGCOUNT
	.align		4
        /*0000*/ 	.byte	0x04, 0x2f
        /*0002*/ 	.short	(.L_3 - .L_2)
	.align		4
.L_2:
        /*0004*/ 	.word	index@(_Z3addPiS_S_)
        /*0008*/ 	.word	0x00000018


	//----- nvinfo : EIATTR_FRAME_SIZE
	.align		4
.L_3:
        /*000c*/ 	.byte	0x04, 0x11
        /*000e*/ 	.short	(.L_5 - .L_4)
	.align		4
.L_4:
        /*0010*/ 	.word	index@(_Z3addPiS_S_)
        /*0014*/ 	.word	0x00000008


	//----- nvinfo : EIATTR_MIN_STACK_SIZE
	.align		4
.L_5:
        /*0018*/ 	.byte	0x04, 0x12
        /*001a*/ 	.short	(.L_7 - .L_6)
	.align		4
.L_6:
        /*001c*/ 	.word	index@(_Z3addPiS_S_)
        /*0020*/ 	.word	0x00000008
.L_7:


//--------------------- .nv.compat                --------------------------
	.section	.nv.compat,"",@"SHT_CUDA_COMPAT_INFO"
	.align	4
        /*0000*/ 	.byte	0x02, 0x09, 0x00, 0x00, 0x02, 0x02, 0x01, 0x00, 0x02, 0x05, 0x05, 0x00, 0x03, 0x07, 0x01, 0x01
        /*0010*/ 	.byte	0x02, 0x03, 0x00, 0x00, 0x02, 0x06, 0x01, 0x00, 0x04, 0x0b, 0x08, 0x00, 0x09, 0x00, 0x00, 0x00
        /*0020*/ 	.byte	0x00, 0x00, 0x00, 0x00


//--------------------- .nv.info._Z3addPiS_S_     --------------------------
	.section	.nv.info._Z3addPiS_S_,"",@"SHT_CUDA_INFO"
	.sectionflags	@""
	.align	4


	//----- nvinfo : EIATTR_CUDA_API_VERSION
	.align		4
        /*0000*/ 	.byte	0x04, 0x37
        /*0002*/ 	.short	(.L_9 - .L_8)
.L_8:
        /*0004*/ 	.word	0x00000082


	//----- nvinfo : EIATTR_KPARAM_INFO
	.align		4
.L_9:
        /*0008*/ 	.byte	0x04, 0x17
        /*000a*/ 	.short	(.L_11 - .L_10)
.L_10:
        /*000c*/ 	.word	0x00000000
        /*0010*/ 	.short	0x0002
        /*0012*/ 	.short	0x0010
        /*0014*/ 	.byte	0x00, 0xf5, 0x21, 0x00


	//----- nvinfo : EIATTR_KPARAM_INFO
	.align		4
.L_11:
        /*0018*/ 	.byte	0x04, 0x17
        /*001a*/ 	.short	(.L_13 - .L_12)
.L_12:
        /*001c*/ 	.word	0x00000000
        /*0020*/ 	.short	0x0001
        /*0022*/ 	.short	0x0008
        /*0024*/ 	.byte	0x00, 0xf5, 0x21, 0x00


	//----- nvinfo : EIATTR_KPARAM_INFO
	.align		4
.L_13:
        /*0028*/ 	.byte	0x04, 0x17
        /*002a*/ 	.short	(.L_15 - .L_14)
.L_14:
        /*002c*/ 	.word	0x00000000
        /*0030*/ 	.short	0x0000
        /*0032*/ 	.short	0x0000
        /*0034*/ 	.byte	0x00, 0xf5, 0x21, 0x00


	//----- nvinfo : EIATTR_SPARSE_MMA_MASK
	.align		4
.L_15:
        /*0038*/ 	.byte	0x03, 0x50
        /*003a*/ 	.short	0x0000


	//----- nvinfo : EIATTR_MAXREG_COUNT
	.align		4
        /*003c*/ 	.byte	0x03, 0x1b
        /*003e*/ 	.short	0x00ff


	//----- nvinfo : EIATTR_EXTERNS
	.align		4
        /*0040*/ 	.byte	0x04, 0x0f
        /*0042*/ 	.short	(.L_17 - .L_16)


	//   ....[0]....
	.align		4
.L_16:
        /*0044*/ 	.word	index@(vprintf)


	//----- nvinfo : EIATTR_MERCURY_ISA_VERSION
	.align		4
.L_17:
        /*0048*/ 	.byte	0x03, 0x5f
        /*004a*/ 	.short	0x0101


	//----- nvinfo : EIATTR_VRC_CTA_INIT_COUNT
	.align		4
        /*004c*/ 	.byte	0x02, 0x4a
	.zero		1
	.zero		1


	//----- nvinfo : EIATTR_SYSCALL_OFFSETS
	.align		4
        /*0050*/ 	.byte	0x04, 0x46
        /*0052*/ 	.short	(.L_19 - .L_18)


	//   ....[0]....
.L_18:
        /*0054*/ 	.word	0x00000180


	//   ....[1]....
        /*0058*/ 	.word	0x00000220


	//----- nvinfo : EIATTR_EXIT_INSTR_OFFSETS
	.align		4
.L_19:
        /*005c*/ 	.byte	0x04, 0x1c
        /*005e*/ 	.short	(.L_21 - .L_20)


	//   ....[0]....
.L_20:
        /*0060*/ 	.word	0x00000230


	//----- nvinfo : EIATTR_CBANK_PARAM_SIZE
	.align		4
.L_21:
        /*0064*/ 	.byte	0x03, 0x19
        /*0066*/ 	.short	0x0018


	//----- nvinfo : EIATTR_PARAM_CBANK
	.align		4
        /*0068*/ 	.byte	0x04, 0x0a
        /*006a*/ 	.short	(.L_23 - .L_22)
	.align		4
.L_22:
        /*006c*/ 	.word	index@(.nv.constant0._Z3addPiS_S_)
        /*0070*/ 	.short	0x0380
        /*0072*/ 	.short	0x0018


	//----- nvinfo : EIATTR_SW_WAR
	.align		4
.L_23:
        /*0074*/ 	.byte	0x04, 0x36
        /*0076*/ 	.short	(.L_25 - .L_24)
.L_24:
        /*0078*/ 	.word	0x00000008
.L_25:


//--------------------- .nv.callgraph             --------------------------
	.section	.nv.callgraph,"",@"SHT_CUDA_CALLGRAPH"
	.align	4
	.sectionentsize	8
	.align		4
        /*0000*/ 	.word	0x00000000
	.align		4
        /*0004*/ 	.word	0xffffffff
	.align		4
        /*0008*/ 	.word	index@(_Z3addPiS_S_)
	.align		4
        /*000c*/ 	.word	index@(vprintf)
	.align		4
        /*0010*/ 	.word	0x00000000
	.align		4
        /*0014*/ 	.word	0xfffffffe
	.align		4
        /*0018*/ 	.word	0x00000000
	.align		4
        /*001c*/ 	.word	0xfffffffd
	.align		4
        /*0020*/ 	.word	0x00000000
	.align		4
        /*0024*/ 	.word	0xfffffffc


//--------------------- .nv.constant4             --------------------------
	.section	.nv.constant4,"a",@progbits
	.align	8
	.align		8
.nv.constant4:
        /*0000*/ 	.dword	vprintf
	.align		8
        /*0008*/ 	.dword	$str
	.align		8
        /*0010*/ 	.dword	$str$1


//--------------------- .text._Z3addPiS_S_        --------------------------
	.section	.text._Z3addPiS_S_,"ax",@progbits
	.align	128
        .global         _Z3addPiS_S_
        .type           _Z3addPiS_S_,@function
        .size           _Z3addPiS_S_,(.L_x_3 - _Z3addPiS_S_)
        .other          _Z3addPiS_S_,@"STO_CUDA_ENTRY STV_DEFAULT"
_Z3addPiS_S_:
.text._Z3addPiS_S_:
[----:B------:R-:W0:Y:S08]  /*0000*/  LDC R1, c[0x0][0x37c] ;  /* 0x0000df00ff017b82 */ /* 0x000e300000000800 */
[----:B------:R-:W1:Y:S01]  /*0010*/  LDC.64 R4, c[0x0][0x380] ;  /* 0x0000e000ff047b82 */ /* 0x000e620000000a00 */
[----:B------:R-:W1:Y:S01]  /*0020*/  LDCU.64 UR4, c[0x0][0x358] ;  /* 0x00006b00ff0477ac */ /* 0x000e620008000a00 */
[----:B0-----:R-:W-:-:S06]  /*0030*/  VIADD R1, R1, 0xfffffff8 ;  /* 0xfffffff801017836 */ /* 0x001fcc0000000000 */
[----:B------:R-:W0:Y:S01]  /*0040*/  LDC.64 R6, c[0x0][0x388] ;  /* 0x0000e200ff067b82 */ /* 0x000e220000000a00 */
[----:B------:R-:W2:Y:S07]  /*0050*/  S2R R10, SR_TID.X ;  /* 0x00000000000a7919 */ /* 0x000eae0000002100 */
[----:B------:R-:W3:Y:S01]  /*0060*/  LDC.64 R2, c[0x0][0x390] ;  /* 0x0000e400ff027b82 */ /* 0x000ee20000000a00 */
[----:B------:R-:W4:Y:S01]  /*0070*/  LDCU UR6, c[0x0][0x2f8] ;  /* 0x00005f00ff0677ac */ /* 0x000f220008000800 */
[----:B------:R-:W-:Y:S01]  /*0080*/  MOV R16, 0x0 ;  /* 0x0000000000107802 */ /* 0x000fe20000000f00 */
[----:B------:R-:W5:Y:S01]  /*0090*/  LDCU UR7, c[0x0][0x2fc] ;  /* 0x00005f80ff0777ac */ /* 0x000f620008000800 */
[----:B-1----:R-:W3:Y:S01]  /*00a0*/  LDG.E R0, desc[UR4][R4.64] ;  /* 0x0000000404007981 */ /* 0x002ee2000c1e1900 */
[----:B------:R-:W1:Y:S03]  /*00b0*/  LDCU.64 UR8, c[0x4][0x8] ;  /* 0x01000100ff0877ac */ /* 0x000e660008000a00 */
[----:B0-----:R0:W3:Y:S01]  /*00c0*/  LDG.E R7, desc[UR4][R6.64] ;  /* 0x0000000406077981 */ /* 0x0010e2000c1e1900 */
[----:B------:R0:W3:Y:S01]  /*00d0*/  LDC.64 R8, c[0x4][R16] ;  /* 0x0100000010087b82 */ /* 0x0000e20000000a00 */
[----:B----4-:R-:W-:-:S04]  /*00e0*/  IADD3 R17, P0, PT, R1, UR6, RZ ;  /* 0x0000000601117c10 */ /* 0x010fc8000ff1e0ff */
[----:B-----5:R-:W-:Y:S01]  /*00f0*/  IADD3.X R18, PT, PT, RZ, UR7, RZ, P0, !PT ;  /* 0x00000007ff127c10 */ /* 0x020fe200087fe4ff */
[----:B--2---:R2:W-:Y:S01]  /*0100*/  STL [R1], R10 ;  /* 0x0000000a01007387 */ /* 0x0045e20000100800 */
[----:B0-----:R-:W-:Y:S01]  /*0110*/  IMAD.MOV.U32 R6, RZ, RZ, R17 ;  /* 0x000000ffff067224 */ /* 0x001fe200078e0011 */
[----:B-1----:R-:W-:Y:S01]  /*0120*/  MOV R5, UR9 ;  /* 0x0000000900057c02 */ /* 0x002fe20008000f00 */
[----:B------:R-:W-:Y:S02]  /*0130*/  IMAD.U32 R4, RZ, RZ, UR8 ;  /* 0x00000008ff047e24 */ /* 0x000fe4000f8e00ff */
[----:B---3--:R-:W-:Y:S01]  /*0140*/  IMAD.IADD R0, R0, 0x1, R7 ;  /* 0x0000000100007824 */ /* 0x008fe200078e0207 */
[----:B------:R-:W-:-:S04]  /*0150*/  MOV R7, R18 ;  /* 0x0000001200077202 */ /* 0x000fc80000000f00 */
[----:B------:R2:W-:Y:S03]  /*0160*/  STG.E desc[UR4][R2.64], R0 ;  /* 0x0000000002007986 */ /* 0x0005e6000c101904 */
[----:B------:R-:W-:-:S07]  /*0170*/  LEPC R20, `(.L_x_0) ;  /* 0x000000001014794e */ /* 0x000fce0000000000 */
[----:B--2---:R-:W-:Y:S05]  /*0180*/  CALL.ABS.NOINC R8 ;  /* 0x0000000008007343 */ /* 0x004fea0003c00000 */
.L_x_0:
[----:B------:R-:W0:Y:S01]  /*0190*/  S2R R0, SR_CTAID.X ;  /* 0x0000000000007919 */ /* 0x000e220000002500 */
[----:B------:R1:W2:Y:S01]  /*01a0*/  LDC.64 R2, c[0x4][R16] ;  /* 0x0100000010027b82 */ /* 0x0002a20000000a00 */
[----:B------:R-:W3:Y:S01]  /*01b0*/  LDCU.64 UR4, c[0x4][0x10] ;  /* 0x01000200ff0477ac */ /* 0x000ee20008000a00 */
[----:B------:R-:W-:Y:S01]  /*01c0*/  IMAD.MOV.U32 R6, RZ, RZ, R17 ;  /* 0x000000ffff067224 */ /* 0x000fe200078e0011 */
[----:B------:R-:W-:Y:S01]  /*01d0*/  MOV R7, R18 ;  /* 0x0000001200077202 */ /* 0x000fe20000000f00 */
[----:B---3--:R-:W-:Y:S01]  /*01e0*/  IMAD.U32 R4, RZ, RZ, UR4 ;  /* 0x00000004ff047e24 */ /* 0x008fe2000f8e00ff */
[----:B------:R-:W-:Y:S01]  /*01f0*/  MOV R5, UR5 ;  /* 0x0000000500057c02 */ /* 0x000fe20008000f00 */
[----:B0-----:R1:W-:Y:S06]  /*0200*/  STL [R1], R0 ;  /* 0x0000000001007387 */ /* 0x0013ec0000100800 */
[----:B------:R-:W-:-:S07]  /*0210*/  LEPC R20, `(.L_x_1) ;  /* 0x000000001014794e */ /* 0x000fce0000000000 */
[----:B-12---:R-:W-:Y:S05]  /*0220*/  CALL.ABS.NOINC R2 ;  /* 0x0000000002007343 */ /* 0x006fea0003c00000 */
.L_x_1:
[----:B------:R-:W-:Y:S05]  /*0230*/  EXIT ;  /* 0x000000000000794d */ /* 0x000fea0003800000 */
.L_x_2:
[----:B------:R-:W-:-:S00]  /*0240*/  BRA `(.L_x_2) ;  /* 0xfffffffc00fc7947 */ /* 0x000fc0000383ffff */
[----:B------:R-:W-:-:S00]  /*0250*/  NOP ;  /* 0x0000000000007918 */ /* 0x000fc00000000000 */
        /* <DEDUP_REMOVED lines=10> */
.L_x_3:


//--------------------- .nv.global.init           --------------------------
	.section	.nv.global.init,"aw",@progbits
.nv.global.init:
	.type		$str$1,@object
	.size		$str$1,($str - $str$1)
$str$1:
        /*0000*/ 	.byte	0x42, 0x6c, 0x6f, 0x63, 0x6b, 0x20, 0x69, 0x64, 0x3a, 0x25, 0x64, 0x0a, 0x00
	.type		$str,@object
	.size		$str,(.L_0 - $str)
$str:
        /*000d*/ 	.byte	0x54, 0x68, 0x72, 0x65, 0x61, 0x64, 0x20, 0x69, 0x64, 0x3a, 0x20, 0x25, 0x64, 0x0a, 0x00
.L_0:


//--------------------- .nv.shared.reserved.0     --------------------------
	.section	.nv.shared.reserved.0,"aw",@nobits
	.weak		__nv_reservedSMEM_offset_0_alias
	.size		__nv_reservedSMEM_offset_0_alias, 0, 64
	.other		__nv_reservedSMEM_offset_0_alias,@"STO_CUDA_RESERVED_SHARED STV_DEFAULT"
__nv_reservedSMEM_offset_0_alias:
	.zero		0
	.zero		64


//--------------------- .nv.constant0._Z3addPiS_S_ --------------------------
	.section	.nv.constant0._Z3addPiS_S_,"a",@progbits
	.sectionflags	@""
	.align	4
.nv.constant0._Z3addPiS_S_:
	.zero		920


//--------------------- SYMBOLS --------------------------

	.type		.nv.reservedSmem.offset0,@object
	.size		.nv.reservedSmem.offset0,0x4
	.type		vprintf,@function
